//
// Generated by NVIDIA NVVM Compiler
//
// Compiler Build ID: CL-36424714
// Cuda compilation tools, release 13.0, V13.0.88
// Based on NVVM 20.0.0
//

.version 9.0
.target sm_100
.address_size 64

	// .globl	_Z19replace_rows_kernelPfii

.visible .entry _Z19replace_rows_kernelPfii(
	.param .u64 .ptr .align 1 _Z19replace_rows_kernelPfii_param_0,
	.param .u32 _Z19replace_rows_kernelPfii_param_1,
	.param .u32 _Z19replace_rows_kernelPfii_param_2
)
{
	.reg .pred 	%p<25>;
	.reg .b32 	%r<30>;
	.reg .b32 	%f<73>;
	.reg .b64 	%rd<5>;

	ld.param.u64 	%rd3, [_Z19replace_rows_kernelPfii_param_0];
	ld.param.u32 	%r10, [_Z19replace_rows_kernelPfii_param_1];
	ld.param.u32 	%r9, [_Z19replace_rows_kernelPfii_param_2];
	mov.u32 	%r11, %ctaid.x;
	mov.u32 	%r12, %ntid.x;
	mov.u32 	%r13, %tid.x;
	mad.lo.s32 	%r1, %r11, %r12, %r13;
	setp.ge.s32 	%p1, %r1, %r10;
	setp.lt.s32 	%p2, %r9, 1;
	or.pred  	%p3, %p1, %p2;
	@%p3 bra 	$L__BB0_11;
	mul.lo.s32 	%r28, %r9, %r1;
	add.s32 	%r3, %r1, 1;
	cvt.rn.f32.s32 	%f1, %r3;
	mul.f32 	%f11, %f1, 0f3F000000;
	cvt.rzi.f32.f32 	%f12, %f11;
	add.f32 	%f13, %f12, %f12;
	sub.f32 	%f14, %f1, %f13;
	abs.f32 	%f2, %f14;
	abs.f32 	%f3, %f1;
	neg.s32 	%r29, %r9;
	cvta.to.global.u64 	%rd1, %rd3;
$L__BB0_2:
	setp.eq.s32 	%p4, %r3, 0;
	mul.wide.s32 	%rd4, %r28, 4;
	add.s64 	%rd2, %rd1, %rd4;
	ld.global.f32 	%f4, [%rd2];
	abs.f32 	%f5, %f4;
	setp.lt.f32 	%p5, %f5, 0f00800000;
	mul.f32 	%f16, %f5, 0f4B800000;
	selp.f32 	%f17, %f16, %f5, %p5;
	selp.f32 	%f18, 0fC1C00000, 0f00000000, %p5;
	mov.b32 	%r14, %f17;
	add.s32 	%r15, %r14, -1060439283;
	and.b32  	%r16, %r15, -8388608;
	sub.s32 	%r17, %r14, %r16;
	mov.b32 	%f19, %r17;
	cvt.rn.f32.s32 	%f20, %r16;
	fma.rn.f32 	%f21, %f20, 0f34000000, %f18;
	add.f32 	%f22, %f19, 0fBF800000;
	add.f32 	%f23, %f19, 0f3F800000;
	rcp.approx.ftz.f32 	%f24, %f23;
	add.f32 	%f25, %f22, %f22;
	mul.f32 	%f26, %f25, %f24;
	mul.f32 	%f27, %f26, %f26;
	sub.f32 	%f28, %f22, %f26;
	add.f32 	%f29, %f28, %f28;
	neg.f32 	%f30, %f26;
	fma.rn.f32 	%f31, %f30, %f22, %f29;
	mul.rn.f32 	%f32, %f24, %f31;
	fma.rn.f32 	%f33, %f27, 0f3A2C32E4, 0f3B52E7DB;
	fma.rn.f32 	%f34, %f33, %f27, 0f3C93BB73;
	fma.rn.f32 	%f35, %f34, %f27, 0f3DF6384F;
	mul.rn.f32 	%f36, %f35, %f27;
	fma.rn.f32 	%f37, %f26, 0f3FB8AA3B, %f21;
	sub.f32 	%f38, %f21, %f37;
	fma.rn.f32 	%f39, %f26, 0f3FB8AA3B, %f38;
	fma.rn.f32 	%f40, %f32, 0f3FB8AA3B, %f39;
	fma.rn.f32 	%f41, %f26, 0f32A55E34, %f40;
	mul.f32 	%f42, %f36, 0f40400000;
	fma.rn.f32 	%f43, %f42, %f32, %f41;
	fma.rn.f32 	%f44, %f36, %f26, %f43;
	add.rn.f32 	%f45, %f37, %f44;
	neg.f32 	%f46, %f37;
	add.rn.f32 	%f47, %f45, %f46;
	neg.f32 	%f48, %f47;
	add.rn.f32 	%f49, %f44, %f48;
	mul.rn.f32 	%f50, %f45, %f1;
	neg.f32 	%f51, %f50;
	fma.rn.f32 	%f52, %f45, %f1, %f51;
	fma.rn.f32 	%f53, %f49, %f1, %f52;
	cvt.rni.f32.f32 	%f54, %f50;
	sub.f32 	%f55, %f50, %f54;
	add.f32 	%f56, %f55, %f53;
	fma.rn.f32 	%f57, %f56, 0f391FCB8E, 0f3AAF85ED;
	fma.rn.f32 	%f58, %f57, %f56, 0f3C1D9856;
	fma.rn.f32 	%f59, %f58, %f56, 0f3D6357BB;
	fma.rn.f32 	%f60, %f59, %f56, 0f3E75FDEC;
	fma.rn.f32 	%f61, %f60, %f56, 0f3F317218;
	fma.rn.f32 	%f62, %f61, %f56, 0f3F800000;
	cvt.rzi.s32.f32 	%r18, %f54;
	setp.gt.f32 	%p6, %f54, 0f00000000;
	selp.b32 	%r19, 0, -2097152000, %p6;
	add.s32 	%r20, %r19, 2130706432;
	mov.b32 	%f63, %r20;
	mul.f32 	%f64, %f62, %f63;
	shl.b32 	%r21, %r18, 23;
	sub.s32 	%r22, %r21, %r19;
	mov.b32 	%f65, %r22;
	mul.f32 	%f66, %f64, %f65;
	abs.f32 	%f67, %f50;
	setp.gt.f32 	%p7, %f67, 0f43180000;
	setp.lt.f32 	%p8, %f50, 0f00000000;
	selp.f32 	%f68, 0f00000000, 0f7F800000, %p8;
	selp.f32 	%f6, %f68, %f66, %p7;
	setp.eq.f32 	%p9, %f4, 0f3F800000;
	or.pred  	%p10, %p9, %p4;
	mov.f32 	%f72, 0f3F800000;
	@%p10 bra 	$L__BB0_10;
	setp.num.f32 	%p11, %f3, %f3;
	setp.num.f32 	%p12, %f5, %f5;
	and.pred  	%p13, %p12, %p11;
	@%p13 bra 	$L__BB0_5;
	add.rn.f32 	%f72, %f4, %f1;
	bra.uni 	$L__BB0_10;
$L__BB0_5:
	setp.neu.f32 	%p14, %f4, 0f00000000;
	setp.neu.f32 	%p15, %f5, 0f7F800000;
	and.pred  	%p16, %p14, %p15;
	@%p16 bra 	$L__BB0_7;
	setp.lt.s32 	%p22, %r1, -1;
	setp.neu.f32 	%p23, %f2, 0f3F800000;
	add.f32 	%f71, %f4, %f4;
	mov.b32 	%r23, %f71;
	xor.b32  	%r24, %r23, 2139095040;
	selp.b32 	%r25, %r24, %r23, %p22;
	and.b32  	%r26, %r25, 2147483647;
	selp.b32 	%r27, %r26, %r25, %p23;
	mov.b32 	%f72, %r27;
	bra.uni 	$L__BB0_10;
$L__BB0_7:
	setp.eq.f32 	%p17, %f3, 0f7F800000;
	setp.eq.f32 	%p18, %f4, 0fBF800000;
	and.pred  	%p19, %p18, %p17;
	@%p19 bra 	$L__BB0_10;
	setp.geu.f32 	%p20, %f4, 0f00000000;
	mov.f32 	%f72, %f6;
	@%p20 bra 	$L__BB0_10;
	setp.neu.f32 	%p21, %f2, 0f3F800000;
	neg.f32 	%f70, %f6;
	selp.f32 	%f72, %f6, %f70, %p21;
$L__BB0_10:
	st.global.f32 	[%rd2], %f72;
	add.s32 	%r29, %r29, 1;
	setp.ne.s32 	%p24, %r29, 0;
	add.s32 	%r28, %r28, 1;
	@%p24 bra 	$L__BB0_2;
$L__BB0_11:
	ret;

}


// ===== COMPILED SASS (sm_100) =====

	.target	sm_100

	.elftype	@"ET_EXEC"


//--------------------- .note.nv.tkinfo           --------------------------
	.section	.note.nv.tkinfo,"",@"SHT_NOTE"
	.sectionflags	@"SHF_NOTE_NV_TKINFO"
	.tkinfo
        /*0018*/ 	.word	0x00000002
        /*0030*/ 	.string	""
        /*0030*/ 	.string	"ptxas"
        /*0030*/ 	.string	"Cuda compilation tools, release 13.0, V13.0.88"
        /*0030*/ 	.string	"Build cuda_13.0.r13.0/compiler.36424714_0"
        /*0030*/ 	.string	"-arch sm_100 -m 64 "



//--------------------- .note.nv.cuinfo           --------------------------
	.section	.note.nv.cuinfo,"",@"SHT_NOTE"
	.sectionflags	@"SHF_NOTE_NV_CUINFO"
        /*0018*/ 	.short	0x0002
        /*001a*/ 	.short	0x0064
        /*001c*/ 	.short	0x0082
	.zero		2


//--------------------- .nv.info                  --------------------------
	.section	.nv.info,"",@"SHT_CUDA_INFO"
	.align	4


	//----- nvinfo : EIATTR_REGCOUNT
	.align		4
        /*0000*/ 	.byte	0x04, 0x2f
        /*0002*/ 	.short	(.L_1 - .L_0)
	.align		4
.L_0:
        /*0004*/ 	.word	index@(_Z19replace_rows_kernelPfii)
        /*0008*/ 	.word	0x00000016


	//----- nvinfo : EIATTR_FRAME_SIZE
	.align		4
.L_1:
        /*000c*/ 	.byte	0x04, 0x11
        /*000e*/ 	.short	(.L_3 - .L_2)
	.align		4
.L_2:
        /*0010*/ 	.word	index@(_Z19replace_rows_kernelPfii)
        /*0014*/ 	.word	0x00000000


	//----- nvinfo : EIATTR_MIN_STACK_SIZE
	.align		4
.L_3:
        /*0018*/ 	.byte	0x04, 0x12
        /*001a*/ 	.short	(.L_5 - .L_4)
	.align		4
.L_4:
        /*001c*/ 	.word	index@(_Z19replace_rows_kernelPfii)
        /*0020*/ 	.word	0x00000000
.L_5:


//--------------------- .nv.compat                --------------------------
	.section	.nv.compat,"",@"SHT_CUDA_COMPAT_INFO"
	.align	4
        /*0000*/ 	.byte	0x02, 0x09, 0x00, 0x00, 0x02, 0x02, 0x01, 0x00, 0x02, 0x05, 0x05, 0x00, 0x03, 0x07, 0x01, 0x01
        /*0010*/ 	.byte	0x02, 0x03, 0x00, 0x00, 0x02, 0x06, 0x01, 0x00, 0x04, 0x0b, 0x08, 0x00, 0x01, 0x00, 0x00, 0x00
        /*0020*/ 	.byte	0x00, 0x00, 0x00, 0x00


//--------------------- .nv.info._Z19replace_rows_kernelPfii --------------------------
	.section	.nv.info._Z19replace_rows_kernelPfii,"",@"SHT_CUDA_INFO"
	.sectionflags	@""
	.align	4


	//----- nvinfo : EIATTR_CUDA_API_VERSION
	.align		4
        /*0000*/ 	.byte	0x04, 0x37
        /*0002*/ 	.short	(.L_7 - .L_6)
.L_6:
        /*0004*/ 	.word	0x00000082


	//----- nvinfo : EIATTR_KPARAM_INFO
	.align		4
.L_7:
        /*0008*/ 	.byte	0x04, 0x17
        /*000a*/ 	.short	(.L_9 - .L_8)
.L_8:
        /*000c*/ 	.word	0x00000000
        /*0010*/ 	.short	0x0002
        /*0012*/ 	.short	0x000c
        /*0014*/ 	.byte	0x00, 0xf0, 0x11, 0x00


	//----- nvinfo : EIATTR_KPARAM_INFO
	.align		4
.L_9:
        /*0018*/ 	.byte	0x04, 0x17
        /*001a*/ 	.short	(.L_11 - .L_10)
.L_10:
        /*001c*/ 	.word	0x00000000
        /*0020*/ 	.short	0x0001
        /*0022*/ 	.short	0x0008
        /*0024*/ 	.byte	0x00, 0xf0, 0x11, 0x00


	//----- nvinfo : EIATTR_KPARAM_INFO
	.align		4
.L_11:
        /*0028*/ 	.byte	0x04, 0x17
        /*002a*/ 	.short	(.L_13 - .L_12)
.L_12:
        /*002c*/ 	.word	0x00000000
        /*0030*/ 	.short	0x0000
        /*0032*/ 	.short	0x0000
        /*0034*/ 	.byte	0x00, 0xf5, 0x21, 0x00


	//----- nvinfo : EIATTR_SPARSE_MMA_MASK
	.align		4
.L_13:
        /*0038*/ 	.byte	0x03, 0x50
        /*003a*/ 	.short	0x0000


	//----- nvinfo : EIATTR_MAXREG_COUNT
	.align		4
        /*003c*/ 	.byte	0x03, 0x1b
        /*003e*/ 	.short	0x00ff


	//----- nvinfo : EIATTR_MERCURY_ISA_VERSION
	.align		4
        /*0040*/ 	.byte	0x03, 0x5f
        /*0042*/ 	.short	0x0101


	//----- nvinfo : EIATTR_VRC_CTA_INIT_COUNT
	.align		4
        /*0044*/ 	.byte	0x02, 0x4a
	.zero		1
	.zero		1


	//----- nvinfo : EIATTR_EXIT_INSTR_OFFSETS
	.align		4
        /*0048*/ 	.byte	0x04, 0x1c
        /*004a*/ 	.short	(.L_15 - .L_14)


	//   ....[0]....
.L_14:
        /*004c*/ 	.word	0x00000080


	//   ....[1]....
        /*0050*/ 	.word	0x000006e0


	//----- nvinfo : EIATTR_CRS_STACK_SIZE
	.align		4
.L_15:
        /*0054*/ 	.byte	0x04, 0x1e
        /*0056*/ 	.short	(.L_17 - .L_16)
.L_16:
        /*0058*/ 	.word	0x00000000


	//----- nvinfo : EIATTR_CBANK_PARAM_SIZE
	.align		4
.L_17:
        /*005c*/ 	.byte	0x03, 0x19
        /*005e*/ 	.short	0x0010


	//----- nvinfo : EIATTR_PARAM_CBANK
	.align		4
        /*0060*/ 	.byte	0x04, 0x0a
        /*0062*/ 	.short	(.L_19 - .L_18)
	.align		4
.L_18:
        /*0064*/ 	.word	index@(.nv.constant0._Z19replace_rows_kernelPfii)
        /*0068*/ 	.short	0x0380
        /*006a*/ 	.short	0x0010


	//----- nvinfo : EIATTR_SW_WAR
	.align		4
.L_19:
        /*006c*/ 	.byte	0x04, 0x36
        /*006e*/ 	.short	(.L_21 - .L_20)
.L_20:
        /*0070*/ 	.word	0x00000008
.L_21:


//--------------------- .nv.callgraph             --------------------------
	.section	.nv.callgraph,"",@"SHT_CUDA_CALLGRAPH"
	.align	4
	.sectionentsize	8
	.align		4
        /*0000*/ 	.word	0x00000000
	.align		4
        /*0004*/ 	.word	0xffffffff
	.align		4
        /*0008*/ 	.word	0x00000000
	.align		4
        /*000c*/ 	.word	0xfffffffe
	.align		4
        /*0010*/ 	.word	0x00000000
	.align		4
        /*0014*/ 	.word	0xfffffffd
	.align		4
        /*0018*/ 	.word	0x00000000
	.align		4
        /*001c*/ 	.word	0xfffffffc


//--------------------- .text._Z19replace_rows_kernelPfii --------------------------
	.section	.text._Z19replace_rows_kernelPfii,"ax",@progbits
	.align	128
        .global         _Z19replace_rows_kernelPfii
        .type           _Z19replace_rows_kernelPfii,@function
        .size           _Z19replace_rows_kernelPfii,(.L_x_4 - _Z19replace_rows_kernelPfii)
        .other          _Z19replace_rows_kernelPfii,@"STO_CUDA_ENTRY STV_DEFAULT"
_Z19replace_rows_kernelPfii:
.text._Z19replace_rows_kernelPfii:
[----:B------:R-:W-:Y:S01]  /*0000*/  LDC R1, c[0x0][0x37c] ;  /* 0x0000df00ff017b82 */ /* 0x000fe20000000800 */
[----:B------:R-:W0:Y:S07]  /*0010*/  S2R R3, SR_TID.X ;  /* 0x0000000000037919 */ /* 0x000e2e0000002100 */
[----:B------:R-:W0:Y:S08]  /*0020*/  S2UR UR4, SR_CTAID.X ;  /* 0x00000000000479c3 */ /* 0x000e300000002500 */
[----:B------:R-:W0:Y:S08]  /*0030*/  LDC R0, c[0x0][0x360] ;  /* 0x0000d800ff007b82 */ /* 0x000e300000000800 */
[----:B------:R-:W1:Y:S01]  /*0040*/  LDC.64 R4, c[0x0][0x388] ;  /* 0x0000e200ff047b82 */ /* 0x000e620000000a00 */
[----:B0-----:R-:W-:Y:S01]  /*0050*/  IMAD R0, R0, UR4, R3 ;  /* 0x0000000400007c24 */ /* 0x001fe2000f8e0203 */
[----:B-1----:R-:W-:-:S04]  /*0060*/  ISETP.GE.AND P0, PT, R5, 0x1, PT ;  /* 0x000000010500780c */ /* 0x002fc80003f06270 */
[----:B------:R-:W-:-:S13]  /*0070*/  ISETP.GE.OR P0, PT, R0, R4, !P0 ;  /* 0x000000040000720c */ /* 0x000fda0004706670 */
[----:B------:R-:W-:Y:S05]  /*0080*/  @P0 EXIT ;  /* 0x000000000000094d */ /* 0x000fea0003800000 */
[C---:B------:R-:W-:Y:S01]  /*0090*/  IADD3 R14, PT, PT, R0.reuse, 0x1, RZ ;  /* 0x00000001000e7810 */ /* 0x040fe20007ffe0ff */
[----:B------:R-:W0:Y:S01]  /*00a0*/  LDC.64 R2, c[0x0][0x380] ;  /* 0x0000e000ff027b82 */ /* 0x000e220000000a00 */
[----:B------:R-:W-:Y:S01]  /*00b0*/  IMAD R7, R0, R5, RZ ;  /* 0x0000000500077224 */ /* 0x000fe200078e02ff */
[----:B------:R-:W-:Y:S01]  /*00c0*/  IADD3 R8, PT, PT, -R5, RZ, RZ ;  /* 0x000000ff05087210 */ /* 0x000fe20007ffe1ff */
[----:B------:R-:W1:Y:S01]  /*00d0*/  LDCU.64 UR4, c[0x0][0x358] ;  /* 0x00006b00ff0477ac */ /* 0x000e620008000a00 */
[----:B------:R-:W-:-:S05]  /*00e0*/  I2FP.F32.S32 R6, R14 ;  /* 0x0000000e00067245 */ /* 0x000fca0000201400 */
[----:B------:R-:W-:-:S06]  /*00f0*/  FMUL R4, R6, 0.5 ;  /* 0x3f00000006047820 */ /* 0x000fcc0000400000 */
[----:B------:R-:W2:Y:S02]  /*0100*/  FRND.TRUNC R4, R4 ;  /* 0x0000000400047307 */ /* 0x000ea4000020d000 */
[----:B--2---:R-:W-:-:S04]  /*0110*/  FADD R9, R4, R4 ;  /* 0x0000000404097221 */ /* 0x004fc80000000000 */
[----:B-1----:R-:W-:-:S07]  /*0120*/  FADD R9, R6, -R9 ;  /* 0x8000000906097221 */ /* 0x002fce0000000000 */
.L_x_2:
[----:B01----:R-:W-:-:S05]  /*0130*/  IMAD.WIDE R4, R7, 0x4, R2 ;  /* 0x0000000407047825 */ /* 0x003fca00078e0202 */
[----:B------:R-:W2:Y:S01]  /*0140*/  LDG.E R11, desc[UR4][R4.64] ;  /* 0x00000004040b7981 */ /* 0x000ea2000c1e1900 */
[----:B------:R-:W-:Y:S01]  /*0150*/  HFMA2 R19, -RZ, RZ, 0.771484375, 0.21533203125 ;  /* 0x3a2c32e4ff137431 */ /* 0x000fe200000001ff */
[----:B------:R-:W-:Y:S01]  /*0160*/  IADD3 R8, PT, PT, R8, 0x1, RZ ;  /* 0x0000000108087810 */ /* 0x000fe20007ffe0ff */
[----:B------:R-:W-:Y:S03]  /*0170*/  BSSY.RECONVERGENT B0, `(.L_x_0) ;  /* 0x0000053000007945 */ /* 0x000fe60003800200 */
[----:B------:R-:W-:Y:S01]  /*0180*/  ISETP.NE.AND P1, PT, R8, RZ, PT ;  /* 0x000000ff0800720c */ /* 0x000fe20003f25270 */
[C---:B--2---:R-:W-:Y:S01]  /*0190*/  FMUL R10, |R11|.reuse, 16777216 ;  /* 0x4b8000000b0a7820 */ /* 0x044fe20000400200 */
[----:B------:R-:W-:-:S04]  /*01a0*/  FSETP.GEU.AND P0, PT, |R11|, 1.175494350822287508e-38, PT ;  /* 0x008000000b00780b */ /* 0x000fc80003f0e200 */
[----:B------:R-:W-:-:S04]  /*01b0*/  FSEL R10, R10, |R11|, !P0 ;  /* 0x4000000b0a0a7208 */ /* 0x000fc80004000000 */
[----:B------:R-:W-:-:S04]  /*01c0*/  IADD3 R12, PT, PT, R10, -0x3f3504f3, RZ ;  /* 0xc0cafb0d0a0c7810 */ /* 0x000fc80007ffe0ff */
[----:B------:R-:W-:Y:S02]  /*01d0*/  LOP3.LUT R15, R12, 0xff800000, RZ, 0xc0, !PT ;  /* 0xff8000000c0f7812 */ /* 0x000fe400078ec0ff */
[----:B------:R-:W-:Y:S02]  /*01e0*/  FSEL R12, RZ, -24, P0 ;  /* 0xc1c00000ff0c7808 */ /* 0x000fe40000000000 */
[-C--:B------:R-:W-:Y:S02]  /*01f0*/  IADD3 R10, PT, PT, R10, -R15.reuse, RZ ;  /* 0x8000000f0a0a7210 */ /* 0x080fe40007ffe0ff */
[----:B------:R-:W-:-:S03]  /*0200*/  I2FP.F32.S32 R15, R15 ;  /* 0x0000000f000f7245 */ /* 0x000fc60000201400 */
[C---:B------:R-:W-:Y:S01]  /*0210*/  FADD R13, R10.reuse, 1 ;  /* 0x3f8000000a0d7421 */ /* 0x040fe20000000000 */
[----:B------:R-:W-:Y:S01]  /*0220*/  FADD R17, R10, -1 ;  /* 0xbf8000000a117421 */ /* 0x000fe20000000000 */
[----:B------:R-:W-:-:S03]  /*0230*/  FFMA R15, R15, 1.1920928955078125e-07, R12 ;  /* 0x340000000f0f7823 */ /* 0x000fc6000000000c */
[----:B------:R-:W-:Y:S01]  /*0240*/  FADD R10, R17, R17 ;  /* 0x00000011110a7221 */ /* 0x000fe20000000000 */
[----:B------:R-:W0:Y:S03]  /*0250*/  MUFU.RCP R13, R13 ;  /* 0x0000000d000d7308 */ /* 0x000e260000001000 */
[----:B0-----:R-:W-:-:S04]  /*0260*/  FMUL R10, R13, R10 ;  /* 0x0000000a0d0a7220 */ /* 0x001fc80000400000 */
[----:B------:R-:W-:Y:S01]  /*0270*/  FADD R18, R17, -R10 ;  /* 0x8000000a11127221 */ /* 0x000fe20000000000 */
[CC--:B------:R-:W-:Y:S01]  /*0280*/  FMUL R16, R10.reuse, R10.reuse ;  /* 0x0000000a0a107220 */ /* 0x0c0fe20000400000 */
[----:B------:R-:W-:Y:S02]  /*0290*/  FFMA R12, R10, 1.4426950216293334961, R15 ;  /* 0x3fb8aa3b0a0c7823 */ /* 0x000fe4000000000f */
[----:B------:R-:W-:Y:S01]  /*02a0*/  FADD R18, R18, R18 ;  /* 0x0000001212127221 */ /* 0x000fe20000000000 */
[C---:B------:R-:W-:Y:S01]  /*02b0*/  FFMA R19, R16.reuse, R19, 0.0032181653659790754318 ;  /* 0x3b52e7db10137423 */ /* 0x040fe20000000013 */
[----:B------:R-:W-:Y:S02]  /*02c0*/  FADD R15, R15, -R12 ;  /* 0x8000000c0f0f7221 */ /* 0x000fe40000000000 */
[----:B------:R-:W-:Y:S01]  /*02d0*/  FFMA R18, R17, -R10, R18 ;  /* 0x8000000a11127223 */ /* 0x000fe20000000012 */
[----:B------:R-:W-:Y:S01]  /*02e0*/  FFMA R19, R16, R19, 0.018033718690276145935 ;  /* 0x3c93bb7310137423 */ /* 0x000fe20000000013 */
[----:B------:R-:W-:Y:S01]  /*02f0*/  FFMA R15, R10, 1.4426950216293334961, R15 ;  /* 0x3fb8aa3b0a0f7823 */ /* 0x000fe2000000000f */
[----:B------:R-:W-:Y:S01]  /*0300*/  MOV R17, 0x391fcb8e ;  /* 0x391fcb8e00117802 */ /* 0x000fe20000000f00 */
[----:B------:R-:W-:Y:S01]  /*0310*/  FMUL R18, R13, R18 ;  /* 0x000000120d127220 */ /* 0x000fe20000400000 */
[----:B------:R-:W-:-:S03]  /*0320*/  FFMA R19, R16, R19, 0.12022458761930465698 ;  /* 0x3df6384f10137423 */ /* 0x000fc60000000013 */
[----:B------:R-:W-:Y:S01]  /*0330*/  FFMA R15, R18, 1.4426950216293334961, R15 ;  /* 0x3fb8aa3b120f7823 */ /* 0x000fe2000000000f */
[----:B------:R-:W-:-:S03]  /*0340*/  FMUL R19, R16, R19 ;  /* 0x0000001310137220 */ /* 0x000fc60000400000 */
[----:B------:R-:W-:Y:S01]  /*0350*/  FFMA R15, R10, 1.9251366722983220825e-08, R15 ;  /* 0x32a55e340a0f7823 */ /* 0x000fe2000000000f */
[----:B------:R-:W-:-:S04]  /*0360*/  FMUL R13, R19, 3 ;  /* 0x40400000130d7820 */ /* 0x000fc80000400000 */
[----:B------:R-:W-:-:S04]  /*0370*/  FFMA R18, R18, R13, R15 ;  /* 0x0000000d12127223 */ /* 0x000fc8000000000f */
[----:B------:R-:W-:-:S04]  /*0380*/  FFMA R19, R10, R19, R18 ;  /* 0x000000130a137223 */ /* 0x000fc80000000012 */
[----:B------:R-:W-:-:S04]  /*0390*/  FADD R15, R12, R19 ;  /* 0x000000130c0f7221 */ /* 0x000fc80000000000 */
[----:B------:R-:W-:Y:S01]  /*03a0*/  FMUL R13, R6, R15 ;  /* 0x0000000f060d7220 */ /* 0x000fe20000400000 */
[----:B------:R-:W-:-:S03]  /*03b0*/  FADD R12, -R12, R15 ;  /* 0x0000000f0c0c7221 */ /* 0x000fc60000000100 */
[----:B------:R-:W0:Y:S01]  /*03c0*/  FRND R16, R13 ;  /* 0x0000000d00107307 */ /* 0x000e220000201000 */
[----:B------:R-:W-:Y:S01]  /*03d0*/  FADD R19, R19, -R12 ;  /* 0x8000000c13137221 */ /* 0x000fe20000000000 */
[C---:B------:R-:W-:Y:S01]  /*03e0*/  FFMA R10, R6.reuse, R15, -R13 ;  /* 0x0000000f060a7223 */ /* 0x040fe2000000080d */
[C---:B------:R-:W-:Y:S02]  /*03f0*/  FSETP.GT.AND P2, PT, |R13|.reuse, 152, PT ;  /* 0x431800000d00780b */ /* 0x040fe40003f44200 */
[C---:B------:R-:W-:Y:S01]  /*0400*/  FSETP.GEU.AND P3, PT, R13.reuse, RZ, PT ;  /* 0x000000ff0d00720b */ /* 0x040fe20003f6e000 */
[----:B------:R-:W-:Y:S02]  /*0410*/  FFMA R10, R6, R19, R10 ;  /* 0x00000013060a7223 */ /* 0x000fe4000000000a */
[----:B------:R1:W2:Y:S01]  /*0420*/  F2I.NTZ R12, R13 ;  /* 0x0000000d000c7305 */ /* 0x0002a20000203100 */
[----:B0-----:R-:W-:Y:S01]  /*0430*/  FADD R15, R13, -R16 ;  /* 0x800000100d0f7221 */ /* 0x001fe20000000000 */
[----:B------:R-:W-:Y:S01]  /*0440*/  FSETP.GT.AND P0, PT, R16, RZ, PT ;  /* 0x000000ff1000720b */ /* 0x000fe20003f04000 */
[----:B-1----:R-:W-:-:S02]  /*0450*/  HFMA2 R13, -RZ, RZ, 1.875, 0 ;  /* 0x3f800000ff0d7431 */ /* 0x002fc400000001ff */
[----:B------:R-:W-:-:S04]  /*0460*/  FADD R10, R10, R15 ;  /* 0x0000000f0a0a7221 */ /* 0x000fc80000000000 */
[----:B------:R-:W-:Y:S01]  /*0470*/  FFMA R15, R10, R17, 0.0013391353422775864601 ;  /* 0x3aaf85ed0a0f7423 */ /* 0x000fe20000000011 */
[----:B------:R-:W-:Y:S02]  /*0480*/  SEL R17, RZ, 0x83000000, P0 ;  /* 0x83000000ff117807 */ /* 0x000fe40000000000 */
[----:B------:R-:W-:Y:S01]  /*0490*/  ISETP.NE.AND P0, PT, R14, RZ, PT ;  /* 0x000000ff0e00720c */ /* 0x000fe20003f05270 */
[C---:B------:R-:W-:Y:S01]  /*04a0*/  FFMA R15, R10.reuse, R15, 0.0096188392490148544312 ;  /* 0x3c1d98560a0f7423 */ /* 0x040fe2000000000f */
[----:B------:R-:W-:Y:S02]  /*04b0*/  IADD3 R16, PT, PT, R17, 0x7f000000, RZ ;  /* 0x7f00000011107810 */ /* 0x000fe40007ffe0ff */
[----:B------:R-:W-:Y:S01]  /*04c0*/  FSETP.EQ.OR P0, PT, R11, 1, !P0 ;  /* 0x3f8000000b00780b */ /* 0x000fe20004702400 */
[----:B------:R-:W-:Y:S01]  /*04d0*/  FFMA R15, R10, R15, 0.055503588169813156128 ;  /* 0x3d6357bb0a0f7423 */ /* 0x000fe2000000000f */
[----:B--2---:R-:W-:-:S03]  /*04e0*/  LEA R12, R12, -R17, 0x17 ;  /* 0x800000110c0c7211 */ /* 0x004fc600078eb8ff */
[----:B------:R-:W-:-:S04]  /*04f0*/  FFMA R15, R10, R15, 0.24022644758224487305 ;  /* 0x3e75fdec0a0f7423 */ /* 0x000fc8000000000f */
[----:B------:R-:W-:-:S04]  /*0500*/  FFMA R15, R10, R15, 0.69314718246459960938 ;  /* 0x3f3172180a0f7423 */ /* 0x000fc8000000000f */
[----:B------:R-:W-:-:S04]  /*0510*/  FFMA R15, R10, R15, 1 ;  /* 0x3f8000000a0f7423 */ /* 0x000fc8000000000f */
[----:B------:R-:W-:-:S04]  /*0520*/  FMUL R15, R15, R16 ;  /* 0x000000100f0f7220 */ /* 0x000fc80000400000 */
[----:B------:R-:W-:Y:S01]  /*0530*/  FMUL R12, R15, R12 ;  /* 0x0000000c0f0c7220 */ /* 0x000fe20000400000 */
[----:B------:R-:W-:Y:S01]  /*0540*/  @P2 FSEL R12, RZ, +INF , !P3 ;  /* 0x7f800000ff0c2808 */ /* 0x000fe20005800000 */
[----:B------:R-:W-:Y:S06]  /*0550*/  @P0 BRA `(.L_x_1) ;  /* 0x0000000000500947 */ /* 0x000fec0003800000 */
[----:B------:R-:W-:-:S04]  /*0560*/  FSETP.NAN.AND P0, PT, |R6|, |R6|, PT ;  /* 0x400000060600720b */ /* 0x000fc80003f08200 */
[----:B------:R-:W-:-:S13]  /*0570*/  FSETP.NUM.AND P0, PT, |R11|, |R11|, !P0 ;  /* 0x4000000b0b00720b */ /* 0x000fda0004707200 */
[----:B------:R-:W-:Y:S01]  /*0580*/  @!P0 FADD R13, R6, R11 ;  /* 0x0000000b060d8221 */ /* 0x000fe20000000000 */
[----:B------:R-:W-:Y:S06]  /*0590*/  @!P0 BRA `(.L_x_1) ;  /* 0x0000000000408947 */ /* 0x000fec0003800000 */
[----:B------:R-:W-:-:S04]  /*05a0*/  FSETP.NEU.AND P0, PT, |R11|, +INF , PT ;  /* 0x7f8000000b00780b */ /* 0x000fc80003f0d200 */
[----:B------:R-:W-:-:S04]  /*05b0*/  FSETP.NEU.AND P0, PT, R11, RZ, P0 ;  /* 0x000000ff0b00720b */ /* 0x000fc8000070d000 */
[----:B------:R-:W-:Y:S02]  /*05c0*/  ISETP.GE.OR P2, PT, R0, -0x1, P0 ;  /* 0xffffffff0000780c */ /* 0x000fe40000746670 */
[----:B------:R-:W-:-:S07]  /*05d0*/  FSETP.NEU.AND P3, PT, |R9|, 1, !P0 ;  /* 0x3f8000000900780b */ /* 0x000fce000476d200 */
[----:B------:R-:W-:-:S05]  /*05e0*/  @!P0 FADD R10, R11, R11 ;  /* 0x0000000b0b0a8221 */ /* 0x000fca0000000000 */
[----:B------:R-:W-:-:S04]  /*05f0*/  @!P2 LOP3.LUT R10, R10, 0x7f800000, RZ, 0x3c, !PT ;  /* 0x7f8000000a0aa812 */ /* 0x000fc800078e3cff */
[----:B------:R-:W-:-:S04]  /*0600*/  @P3 LOP3.LUT R10, R10, 0x7fffffff, RZ, 0xc0, !PT ;  /* 0x7fffffff0a0a3812 */ /* 0x000fc800078ec0ff */
[----:B------:R-:W-:Y:S01]  /*0610*/  @!P0 MOV R13, R10 ;  /* 0x0000000a000d8202 */ /* 0x000fe20000000f00 */
[----:B------:R-:W-:Y:S06]  /*0620*/  @!P0 BRA `(.L_x_1) ;  /* 0x00000000001c8947 */ /* 0x000fec0003800000 */
[----:B------:R-:W-:Y:S02]  /*0630*/  FSETP.NEU.AND P0, PT, |R6|, +INF , PT ;  /* 0x7f8000000600780b */ /* 0x000fe40003f0d200 */
[----:B------:R-:W-:-:S13]  /*0640*/  FSETP.EQ.AND P2, PT, R11, -1, PT ;  /* 0xbf8000000b00780b */ /* 0x000fda0003f42000 */
[----:B------:R-:W-:Y:S05]  /*0650*/  @!P0 BRA P2, `(.L_x_1) ;  /* 0x0000000000108947 */ /* 0x000fea0001000000 */
[----:B------:R-:W-:Y:S02]  /*0660*/  FSETP.GEU.AND P0, PT, R11, RZ, PT ;  /* 0x000000ff0b00720b */ /* 0x000fe40003f0e000 */
[----:B------:R-:W-:-:S11]  /*0670*/  MOV R13, R12 ;  /* 0x0000000c000d7202 */ /* 0x000fd60000000f00 */
[----:B------:R-:W-:-:S04]  /*0680*/  @!P0 FSETP.NEU.AND P2, PT, |R9|, 1, PT ;  /* 0x3f8000000900880b */ /* 0x000fc80003f4d200 */
[----:B------:R-:W-:-:S09]  /*0690*/  @!P0 FSEL R13, R12, -R12, P2 ;  /* 0x8000000c0c0d8208 */ /* 0x000fd20001000000 */
.L_x_1:
[----:B------:R-:W-:Y:S05]  /*06a0*/  BSYNC.RECONVERGENT B0 ;  /* 0x0000000000007941 */ /* 0x000fea0003800200 */
.L_x_0:
[----:B------:R1:W-:Y:S01]  /*06b0*/  STG.E desc[UR4][R4.64], R13 ;  /* 0x0000000d04007986 */ /* 0x0003e2000c101904 */
[----:B------:R-:W-:Y:S01]  /*06c0*/  IADD3 R7, PT, PT, R7, 0x1, RZ ;  /* 0x0000000107077810 */ /* 0x000fe20007ffe0ff */
[----:B------:R-:W-:Y:S06]  /*06d0*/  @P1 BRA `(.L_x_2) ;  /* 0xfffffff800941947 */ /* 0x000fec000383ffff */
[----:B------:R-:W-:Y:S05]  /*06e0*/  EXIT ;  /* 0x000000000000794d */ /* 0x000fea0003800000 */
.L_x_3:
[----:B------:R-:W-:-:S00]  /*06f0*/  BRA `(.L_x_3) ;  /* 0xfffffffc00fc7947 */ /* 0x000fc0000383ffff */
[----:B------:R-:W-:-:S00]  /*0700*/  NOP ;  /* 0x0000000000007918 */ /* 0x000fc00000000000 */
[----:B------:R-:W-:-:S00]  /*0710*/  NOP ;  /* 0x0000000000007918 */ /* 0x000fc00000000000 */
[----:B------:R-:W-:-:S00]  /*0720*/  NOP ;  /* 0x0000000000007918 */ /* 0x000fc00000000000 */
[----:B------:R-:W-:-:S00]  /*0730*/  NOP ;  /* 0x0000000000007918 */ /* 0x000fc00000000000 */
[----:B------:R-:W-:-:S00]  /*0740*/  NOP ;  /* 0x0000000000007918 */ /* 0x000fc00000000000 */
[----:B------:R-:W-:-:S00]  /*0750*/  NOP ;  /* 0x0000000000007918 */ /* 0x000fc00000000000 */
[----:B------:R-:W-:-:S00]  /*0760*/  NOP ;  /* 0x0000000000007918 */ /* 0x000fc00000000000 */
[----:B------:R-:W-:-:S00]  /*0770*/  NOP ;  /* 0x0000000000007918 */ /* 0x000fc00000000000 */
.L_x_4:


//--------------------- .nv.shared.reserved.0     --------------------------
	.section	.nv.shared.reserved.0,"aw",@nobits
	.weak		__nv_reservedSMEM_offset_0_alias
	.size		__nv_reservedSMEM_offset_0_alias, 0, 64
	.other		__nv_reservedSMEM_offset_0_alias,@"STO_CUDA_RESERVED_SHARED STV_DEFAULT"
__nv_reservedSMEM_offset_0_alias:
	.zero		0
	.zero		64


//--------------------- .nv.constant0._Z19replace_rows_kernelPfii --------------------------
	.section	.nv.constant0._Z19replace_rows_kernelPfii,"a",@progbits
	.sectionflags	@""
	.align	4
.nv.constant0._Z19replace_rows_kernelPfii:
	.zero		912


//--------------------- SYMBOLS --------------------------

	.type		.nv.reservedSmem.offset0,@object
	.size		.nv.reservedSmem.offset0,0x4
